//
// Generated by NVIDIA NVVM Compiler
//
// Compiler Build ID: CL-36424714
// Cuda compilation tools, release 13.0, V13.0.88
// Based on NVVM 20.0.0
//

.version 9.0
.target sm_100
.address_size 64

	// .globl	DYbinaryentropyXsigmoidY

.visible .entry DYbinaryentropyXsigmoidY(
	.param .u32 DYbinaryentropyXsigmoidY_param_0,
	.param .u64 .ptr .align 1 DYbinaryentropyXsigmoidY_param_1,
	.param .u64 .ptr .align 1 DYbinaryentropyXsigmoidY_param_2,
	.param .u64 .ptr .align 1 DYbinaryentropyXsigmoidY_param_3,
	.param .u64 .ptr .align 1 DYbinaryentropyXsigmoidY_param_4
)
{
	.reg .pred 	%p<5>;
	.reg .b32 	%r<21>;
	.reg .b32 	%f<3>;
	.reg .b64 	%rd<14>;
	.reg .b64 	%fd<38>;

	ld.param.u32 	%r5, [DYbinaryentropyXsigmoidY_param_0];
	ld.param.u64 	%rd1, [DYbinaryentropyXsigmoidY_param_1];
	ld.param.u64 	%rd2, [DYbinaryentropyXsigmoidY_param_2];
	ld.param.u64 	%rd3, [DYbinaryentropyXsigmoidY_param_3];
	ld.param.u64 	%rd4, [DYbinaryentropyXsigmoidY_param_4];
	mov.u32 	%r6, %tid.x;
	mov.u32 	%r7, %ctaid.x;
	mov.u32 	%r8, %ntid.x;
	mad.lo.s32 	%r1, %r7, %r8, %r6;
	setp.ge.s32 	%p1, %r1, %r5;
	@%p1 bra 	$L__BB0_5;
	cvta.to.global.u64 	%rd5, %rd3;
	cvta.to.global.u64 	%rd6, %rd2;
	ld.global.f64 	%fd1, [%rd5];
	mul.wide.s32 	%rd7, %r1, 8;
	add.s64 	%rd8, %rd6, %rd7;
	ld.global.f64 	%fd2, [%rd8];
	neg.f64 	%fd7, %fd2;
	fma.rn.f64 	%fd8, %fd2, 0dBFF71547652B82FE, 0d4338000000000000;
	{
	.reg .b32 %temp; 
	mov.b64 	{%r2, %temp}, %fd8;
	}
	mov.f64 	%fd9, 0dC338000000000000;
	add.rn.f64 	%fd10, %fd8, %fd9;
	fma.rn.f64 	%fd11, %fd10, 0dBFE62E42FEFA39EF, %fd7;
	fma.rn.f64 	%fd12, %fd10, 0dBC7ABC9E3B39803F, %fd11;
	fma.rn.f64 	%fd13, %fd12, 0d3E5ADE1569CE2BDF, 0d3E928AF3FCA213EA;
	fma.rn.f64 	%fd14, %fd13, %fd12, 0d3EC71DEE62401315;
	fma.rn.f64 	%fd15, %fd14, %fd12, 0d3EFA01997C89EB71;
	fma.rn.f64 	%fd16, %fd15, %fd12, 0d3F2A01A014761F65;
	fma.rn.f64 	%fd17, %fd16, %fd12, 0d3F56C16C1852B7AF;
	fma.rn.f64 	%fd18, %fd17, %fd12, 0d3F81111111122322;
	fma.rn.f64 	%fd19, %fd18, %fd12, 0d3FA55555555502A1;
	fma.rn.f64 	%fd20, %fd19, %fd12, 0d3FC5555555555511;
	fma.rn.f64 	%fd21, %fd20, %fd12, 0d3FE000000000000B;
	fma.rn.f64 	%fd22, %fd21, %fd12, 0d3FF0000000000000;
	fma.rn.f64 	%fd23, %fd22, %fd12, 0d3FF0000000000000;
	{
	.reg .b32 %temp; 
	mov.b64 	{%r3, %temp}, %fd23;
	}
	{
	.reg .b32 %temp; 
	mov.b64 	{%temp, %r4}, %fd23;
	}
	shl.b32 	%r9, %r2, 20;
	add.s32 	%r10, %r9, %r4;
	mov.b64 	%fd37, {%r3, %r10};
	{
	.reg .b32 %temp; 
	mov.b64 	{%temp, %r11}, %fd7;
	}
	mov.b32 	%f2, %r11;
	abs.f32 	%f1, %f2;
	setp.lt.f32 	%p2, %f1, 0f4086232B;
	@%p2 bra 	$L__BB0_4;
	setp.gt.f64 	%p3, %fd2, 0d0000000000000000;
	mov.f64 	%fd24, 0d7FF0000000000000;
	sub.f64 	%fd25, %fd24, %fd2;
	selp.f64 	%fd37, 0d0000000000000000, %fd25, %p3;
	setp.geu.f32 	%p4, %f1, 0f40874800;
	@%p4 bra 	$L__BB0_4;
	shr.u32 	%r12, %r2, 31;
	add.s32 	%r13, %r2, %r12;
	shr.s32 	%r14, %r13, 1;
	shl.b32 	%r15, %r14, 20;
	add.s32 	%r16, %r4, %r15;
	mov.b64 	%fd26, {%r3, %r16};
	sub.s32 	%r17, %r2, %r14;
	shl.b32 	%r18, %r17, 20;
	add.s32 	%r19, %r18, 1072693248;
	mov.b32 	%r20, 0;
	mov.b64 	%fd27, {%r20, %r19};
	mul.f64 	%fd37, %fd27, %fd26;
$L__BB0_4:
	add.f64 	%fd28, %fd37, 0d3FF0000000000000;
	rcp.rn.f64 	%fd29, %fd28;
	cvta.to.global.u64 	%rd9, %rd1;
	add.s64 	%rd11, %rd9, %rd7;
	ld.global.f64 	%fd30, [%rd11];
	sub.f64 	%fd31, %fd29, %fd30;
	mul.f64 	%fd32, %fd1, %fd31;
	cvt.rn.f64.s32 	%fd33, %r5;
	div.rn.f64 	%fd34, %fd32, %fd33;
	cvta.to.global.u64 	%rd12, %rd4;
	add.s64 	%rd13, %rd12, %rd7;
	ld.global.f64 	%fd35, [%rd13];
	add.f64 	%fd36, %fd35, %fd34;
	st.global.f64 	[%rd13], %fd36;
$L__BB0_5:
	ret;

}


// ===== COMPILED SASS (sm_100) =====

	.target	sm_100

	.elftype	@"ET_EXEC"


//--------------------- .note.nv.tkinfo           --------------------------
	.section	.note.nv.tkinfo,"",@"SHT_NOTE"
	.sectionflags	@"SHF_NOTE_NV_TKINFO"
	.tkinfo
        /*0018*/ 	.word	0x00000002
        /*0030*/ 	.string	""
        /*0030*/ 	.string	"ptxas"
        /*0030*/ 	.string	"Cuda compilation tools, release 13.0, V13.0.88"
        /*0030*/ 	.string	"Build cuda_13.0.r13.0/compiler.36424714_0"
        /*0030*/ 	.string	"-arch sm_100 -m 64 "



//--------------------- .note.nv.cuinfo           --------------------------
	.section	.note.nv.cuinfo,"",@"SHT_NOTE"
	.sectionflags	@"SHF_NOTE_NV_CUINFO"
        /*0018*/ 	.short	0x0002
        /*001a*/ 	.short	0x0064
        /*001c*/ 	.short	0x0082
	.zero		2


//--------------------- .nv.info                  --------------------------
	.section	.nv.info,"",@"SHT_CUDA_INFO"
	.align	4


	//----- nvinfo : EIATTR_REGCOUNT
	.align		4
        /*0000*/ 	.byte	0x04, 0x2f
        /*0002*/ 	.short	(.L_1 - .L_0)
	.align		4
.L_0:
        /*0004*/ 	.word	index@(DYbinaryentropyXsigmoidY)
        /*0008*/ 	.word	0x00000019


	//----- nvinfo : EIATTR_FRAME_SIZE
	.align		4
.L_1:
        /*000c*/ 	.byte	0x04, 0x11
        /*000e*/ 	.short	(.L_3 - .L_2)
	.align		4
.L_2:
        /*0010*/ 	.word	index@($__internal_1_$__cuda_sm20_div_rn_f64_full)
        /*0014*/ 	.word	0x00000000


	//----- nvinfo : EIATTR_FRAME_SIZE
	.align		4
.L_3:
        /*0018*/ 	.byte	0x04, 0x11
        /*001a*/ 	.short	(.L_5 - .L_4)
	.align		4
.L_4:
        /*001c*/ 	.word	index@($__internal_0_$__cuda_sm20_dblrcp_rn_slowpath_v3)
        /*0020*/ 	.word	0x00000000


	//----- nvinfo : EIATTR_FRAME_SIZE
	.align		4
.L_5:
        /*0024*/ 	.byte	0x04, 0x11
        /*0026*/ 	.short	(.L_7 - .L_6)
	.align		4
.L_6:
        /*0028*/ 	.word	index@(DYbinaryentropyXsigmoidY)
        /*002c*/ 	.word	0x00000000


	//----- nvinfo : EIATTR_MIN_STACK_SIZE
	.align		4
.L_7:
        /*0030*/ 	.byte	0x04, 0x12
        /*0032*/ 	.short	(.L_9 - .L_8)
	.align		4
.L_8:
        /*0034*/ 	.word	index@(DYbinaryentropyXsigmoidY)
        /*0038*/ 	.word	0x00000000
.L_9:


//--------------------- .nv.compat                --------------------------
	.section	.nv.compat,"",@"SHT_CUDA_COMPAT_INFO"
	.align	4
        /*0000*/ 	.byte	0x02, 0x09, 0x00, 0x00, 0x02, 0x02, 0x01, 0x00, 0x02, 0x05, 0x05, 0x00, 0x03, 0x07, 0x01, 0x01
        /*0010*/ 	.byte	0x02, 0x03, 0x00, 0x00, 0x02, 0x06, 0x01, 0x00, 0x04, 0x0b, 0x08, 0x00, 0x01, 0x00, 0x00, 0x00
        /*0020*/ 	.byte	0x00, 0x00, 0x00, 0x00


//--------------------- .nv.info.DYbinaryentropyXsigmoidY --------------------------
	.section	.nv.info.DYbinaryentropyXsigmoidY,"",@"SHT_CUDA_INFO"
	.sectionflags	@""
	.align	4


	//----- nvinfo : EIATTR_CUDA_API_VERSION
	.align		4
        /*0000*/ 	.byte	0x04, 0x37
        /*0002*/ 	.short	(.L_11 - .L_10)
.L_10:
        /*0004*/ 	.word	0x00000082


	//----- nvinfo : EIATTR_KPARAM_INFO
	.align		4
.L_11:
        /*0008*/ 	.byte	0x04, 0x17
        /*000a*/ 	.short	(.L_13 - .L_12)
.L_12:
        /*000c*/ 	.word	0x00000000
        /*0010*/ 	.short	0x0004
        /*0012*/ 	.short	0x0020
        /*0014*/ 	.byte	0x00, 0xf5, 0x21, 0x00


	//----- nvinfo : EIATTR_KPARAM_INFO
	.align		4
.L_13:
        /*0018*/ 	.byte	0x04, 0x17
        /*001a*/ 	.short	(.L_15 - .L_14)
.L_14:
        /*001c*/ 	.word	0x00000000
        /*0020*/ 	.short	0x0003
        /*0022*/ 	.short	0x0018
        /*0024*/ 	.byte	0x00, 0xf5, 0x21, 0x00


	//----- nvinfo : EIATTR_KPARAM_INFO
	.align		4
.L_15:
        /*0028*/ 	.byte	0x04, 0x17
        /*002a*/ 	.short	(.L_17 - .L_16)
.L_16:
        /*002c*/ 	.word	0x00000000
        /*0030*/ 	.short	0x0002
        /*0032*/ 	.short	0x0010
        /*0034*/ 	.byte	0x00, 0xf5, 0x21, 0x00


	//----- nvinfo : EIATTR_KPARAM_INFO
	.align		4
.L_17:
        /*0038*/ 	.byte	0x04, 0x17
        /*003a*/ 	.short	(.L_19 - .L_18)
.L_18:
        /*003c*/ 	.word	0x00000000
        /*0040*/ 	.short	0x0001
        /*0042*/ 	.short	0x0008
        /*0044*/ 	.byte	0x00, 0xf5, 0x21, 0x00


	//----- nvinfo : EIATTR_KPARAM_INFO
	.align		4
.L_19:
        /*0048*/ 	.byte	0x04, 0x17
        /*004a*/ 	.short	(.L_21 - .L_20)
.L_20:
        /*004c*/ 	.word	0x00000000
        /*0050*/ 	.short	0x0000
        /*0052*/ 	.short	0x0000
        /*0054*/ 	.byte	0x00, 0xf0, 0x11, 0x00


	//----- nvinfo : EIATTR_SPARSE_MMA_MASK
	.align		4
.L_21:
        /*0058*/ 	.byte	0x03, 0x50
        /*005a*/ 	.short	0x0000


	//----- nvinfo : EIATTR_MAXREG_COUNT
	.align		4
        /*005c*/ 	.byte	0x03, 0x1b
        /*005e*/ 	.short	0x00ff


	//----- nvinfo : EIATTR_MERCURY_ISA_VERSION
	.align		4
        /*0060*/ 	.byte	0x03, 0x5f
        /*0062*/ 	.short	0x0101


	//----- nvinfo : EIATTR_VRC_CTA_INIT_COUNT
	.align		4
        /*0064*/ 	.byte	0x02, 0x4a
	.zero		1
	.zero		1


	//----- nvinfo : EIATTR_EXIT_INSTR_OFFSETS
	.align		4
        /*0068*/ 	.byte	0x04, 0x1c
        /*006a*/ 	.short	(.L_23 - .L_22)


	//   ....[0]....
.L_22:
        /*006c*/ 	.word	0x00000070


	//   ....[1]....
        /*0070*/ 	.word	0x00000780


	//----- nvinfo : EIATTR_CRS_STACK_SIZE
	.align		4
.L_23:
        /*0074*/ 	.byte	0x04, 0x1e
        /*0076*/ 	.short	(.L_25 - .L_24)
.L_24:
        /*0078*/ 	.word	0x00000000


	//----- nvinfo : EIATTR_CBANK_PARAM_SIZE
	.align		4
.L_25:
        /*007c*/ 	.byte	0x03, 0x19
        /*007e*/ 	.short	0x0028


	//----- nvinfo : EIATTR_PARAM_CBANK
	.align		4
        /*0080*/ 	.byte	0x04, 0x0a
        /*0082*/ 	.short	(.L_27 - .L_26)
	.align		4
.L_26:
        /*0084*/ 	.word	index@(.nv.constant0.DYbinaryentropyXsigmoidY)
        /*0088*/ 	.short	0x0380
        /*008a*/ 	.short	0x0028


	//----- nvinfo : EIATTR_SW_WAR
	.align		4
.L_27:
        /*008c*/ 	.byte	0x04, 0x36
        /*008e*/ 	.short	(.L_29 - .L_28)
.L_28:
        /*0090*/ 	.word	0x00000008
.L_29:


//--------------------- .nv.callgraph             --------------------------
	.section	.nv.callgraph,"",@"SHT_CUDA_CALLGRAPH"
	.align	4
	.sectionentsize	8
	.align		4
        /*0000*/ 	.word	0x00000000
	.align		4
        /*0004*/ 	.word	0xffffffff
	.align		4
        /*0008*/ 	.word	0x00000000
	.align		4
        /*000c*/ 	.word	0xfffffffe
	.align		4
        /*0010*/ 	.word	0x00000000
	.align		4
        /*0014*/ 	.word	0xfffffffd
	.align		4
        /*0018*/ 	.word	0x00000000
	.align		4
        /*001c*/ 	.word	0xfffffffc


//--------------------- .text.DYbinaryentropyXsigmoidY --------------------------
	.section	.text.DYbinaryentropyXsigmoidY,"ax",@progbits
	.align	128
        .global         DYbinaryentropyXsigmoidY
        .type           DYbinaryentropyXsigmoidY,@function
        .size           DYbinaryentropyXsigmoidY,(.L_x_17 - DYbinaryentropyXsigmoidY)
        .other          DYbinaryentropyXsigmoidY,@"STO_CUDA_ENTRY STV_DEFAULT"
DYbinaryentropyXsigmoidY:
.text.DYbinaryentropyXsigmoidY:
[----:B------:R-:W-:Y:S01]  /*0000*/  LDC R1, c[0x0][0x37c] ;  /* 0x0000df00ff017b82 */ /* 0x000fe20000000800 */
[----:B------:R-:W0:Y:S07]  /*0010*/  S2R R0, SR_TID.X ;  /* 0x0000000000007919 */ /* 0x000e2e0000002100 */
[----:B------:R-:W0:Y:S01]  /*0020*/  S2UR UR4, SR_CTAID.X ;  /* 0x00000000000479c3 */ /* 0x000e220000002500 */
[----:B------:R-:W1:Y:S07]  /*0030*/  LDCU UR5, c[0x0][0x380] ;  /* 0x00007000ff0577ac */ /* 0x000e6e0008000800 */
[----:B------:R-:W0:Y:S02]  /*0040*/  LDC R3, c[0x0][0x360] ;  /* 0x0000d800ff037b82 */ /* 0x000e240000000800 */
[----:B0-----:R-:W-:-:S05]  /*0050*/  IMAD R0, R3, UR4, R0 ;  /* 0x0000000403007c24 */ /* 0x001fca000f8e0200 */
[----:B-1----:R-:W-:-:S13]  /*0060*/  ISETP.GE.AND P0, PT, R0, UR5, PT ;  /* 0x0000000500007c0c */ /* 0x002fda000bf06270 */
[----:B------:R-:W-:Y:S05]  /*0070*/  @P0 EXIT ;  /* 0x000000000000094d */ /* 0x000fea0003800000 */
[----:B------:R-:W0:Y:S01]  /*0080*/  LDC.64 R4, c[0x0][0x390] ;  /* 0x0000e400ff047b82 */ /* 0x000e220000000a00 */
[----:B------:R-:W1:Y:S01]  /*0090*/  LDCU.64 UR4, c[0x0][0x358] ;  /* 0x00006b00ff0477ac */ /* 0x000e620008000a00 */
[----:B0-----:R-:W-:-:S06]  /*00a0*/  IMAD.WIDE R4, R0, 0x8, R4 ;  /* 0x0000000800047825 */ /* 0x001fcc00078e0204 */
[----:B-1----:R-:W2:Y:S01]  /*00b0*/  LDG.E.64 R4, desc[UR4][R4.64] ;  /* 0x0000000404047981 */ /* 0x002ea2000c1e1b00 */
[----:B------:R-:W0:Y:S03]  /*00c0*/  LDC.64 R2, c[0x0][0x398] ;  /* 0x0000e600ff027b82 */ /* 0x000e260000000a00 */
[----:B0-----:R-:W5:Y:S01]  /*00d0*/  LDG.E.64 R2, desc[UR4][R2.64] ;  /* 0x0000000402027981 */ /* 0x001f62000c1e1b00 */
[----:B------:R-:W-:Y:S01]  /*00e0*/  IMAD.MOV.U32 R6, RZ, RZ, 0x652b82fe ;  /* 0x652b82feff067424 */ /* 0x000fe200078e00ff */
[----:B------:R-:W-:Y:S01]  /*00f0*/  UMOV UR6, 0xfefa39ef ;  /* 0xfefa39ef00067882 */ /* 0x000fe20000000000 */
[----:B------:R-:W-:Y:S01]  /*0100*/  IMAD.MOV.U32 R7, RZ, RZ, 0x3ff71547 ;  /* 0x3ff71547ff077424 */ /* 0x000fe200078e00ff */
[----:B------:R-:W-:Y:S01]  /*0110*/  UMOV UR7, 0x3fe62e42 ;  /* 0x3fe62e4200077882 */ /* 0x000fe20000000000 */
[----:B------:R-:W-:Y:S04]  /*0120*/  BSSY.RECONVERGENT B0, `(.L_x_0) ;  /* 0x0000037000007945 */ /* 0x000fe80003800200 */
[----:B--2---:R-:W-:-:S02]  /*0130*/  DFMA R6, R4, -R6, 6.75539944105574400000e+15 ;  /* 0x433800000406742b */ /* 0x004fc40000000806 */
[----:B------:R-:W-:-:S06]  /*0140*/  DADD R12, -RZ, -R4 ;  /* 0x00000000ff0c7229 */ /* 0x000fcc0000000904 */
[----:B------:R-:W-:-:S04]  /*0150*/  DADD R8, R6, -6.75539944105574400000e+15 ;  /* 0xc338000006087429 */ /* 0x000fc80000000000 */
[----:B------:R-:W-:-:S04]  /*0160*/  FSETP.GEU.AND P0, PT, |R13|, 4.1917929649353027344, PT ;  /* 0x4086232b0d00780b */ /* 0x000fc80003f0e200 */
[----:B------:R-:W-:Y:S01]  /*0170*/  DFMA R10, R8, -UR6, -R4 ;  /* 0x80000006080a7c2b */ /* 0x000fe20008000804 */
[----:B------:R-:W-:Y:S01]  /*0180*/  UMOV UR6, 0x3b39803f ;  /* 0x3b39803f00067882 */ /* 0x000fe20000000000 */
[----:B------:R-:W-:-:S06]  /*0190*/  UMOV UR7, 0x3c7abc9e ;  /* 0x3c7abc9e00077882 */ /* 0x000fcc0000000000 */
[----:B------:R-:W-:Y:S01]  /*01a0*/  DFMA R8, R8, -UR6, R10 ;  /* 0x8000000608087c2b */ /* 0x000fe2000800000a */
[----:B------:R-:W-:Y:S01]  /*01b0*/  UMOV UR6, 0x69ce2bdf ;  /* 0x69ce2bdf00067882 */ /* 0x000fe20000000000 */
[----:B------:R-:W-:Y:S01]  /*01c0*/  IMAD.MOV.U32 R10, RZ, RZ, -0x35dec16 ;  /* 0xfca213eaff0a7424 */ /* 0x000fe200078e00ff */
[----:B------:R-:W-:Y:S01]  /*01d0*/  UMOV UR7, 0x3e5ade15 ;  /* 0x3e5ade1500077882 */ /* 0x000fe20000000000 */
[----:B------:R-:W-:-:S06]  /*01e0*/  IMAD.MOV.U32 R11, RZ, RZ, 0x3e928af3 ;  /* 0x3e928af3ff0b7424 */ /* 0x000fcc00078e00ff */
[----:B------:R-:W-:Y:S01]  /*01f0*/  DFMA R10, R8, UR6, R10 ;  /* 0x00000006080a7c2b */ /* 0x000fe2000800000a */
[----:B------:R-:W-:Y:S01]  /*0200*/  UMOV UR6, 0x62401315 ;  /* 0x6240131500067882 */ /* 0x000fe20000000000 */
[----:B------:R-:W-:-:S06]  /*0210*/  UMOV UR7, 0x3ec71dee ;  /* 0x3ec71dee00077882 */ /* 0x000fcc0000000000 */
[----:B------:R-:W-:Y:S01]  /*0220*/  DFMA R10, R8, R10, UR6 ;  /* 0x00000006080a7e2b */ /* 0x000fe2000800000a */
        /* <DEDUP_REMOVED lines=20> */
[----:B------:R-:W-:-:S08]  /*0370*/  DFMA R10, R8, R10, UR6 ;  /* 0x00000006080a7e2b */ /* 0x000fd0000800000a */
[----:B------:R-:W-:-:S08]  /*0380*/  DFMA R10, R8, R10, 1 ;  /* 0x3ff00000080a742b */ /* 0x000fd0000000000a */
[----:B------:R-:W-:-:S10]  /*0390*/  DFMA R10, R8, R10, 1 ;  /* 0x3ff00000080a742b */ /* 0x000fd4000000000a */
[----:B------:R-:W-:Y:S02]  /*03a0*/  IMAD R9, R6, 0x100000, R11 ;  /* 0x0010000006097824 */ /* 0x000fe400078e020b */
[----:B------:R-:W-:Y:S01]  /*03b0*/  IMAD.MOV.U32 R8, RZ, RZ, R10 ;  /* 0x000000ffff087224 */ /* 0x000fe200078e000a */
[----:B------:R-:W-:Y:S06]  /*03c0*/  @!P0 BRA `(.L_x_1) ;  /* 0x0000000000308947 */ /* 0x000fec0003800000 */
[----:B------:R-:W-:Y:S01]  /*03d0*/  FSETP.GEU.AND P1, PT, |R13|, 4.2275390625, PT ;  /* 0x408748000d00780b */ /* 0x000fe20003f2e200 */
[C---:B------:R-:W-:Y:S02]  /*03e0*/  DADD R8, -R4.reuse, +INF ;  /* 0x7ff0000004087429 */ /* 0x040fe40000000100 */
[----:B------:R-:W-:-:S08]  /*03f0*/  DSETP.GT.AND P0, PT, R4, RZ, PT ;  /* 0x000000ff0400722a */ /* 0x000fd00003f04000 */
[----:B------:R-:W-:Y:S02]  /*0400*/  FSEL R8, R8, RZ, !P0 ;  /* 0x000000ff08087208 */ /* 0x000fe40004000000 */
[----:B------:R-:W-:Y:S02]  /*0410*/  @!P1 LEA.HI R7, R6, R6, RZ, 0x1 ;  /* 0x0000000606079211 */ /* 0x000fe400078f08ff */
[----:B------:R-:W-:Y:S02]  /*0420*/  FSEL R9, R9, RZ, !P0 ;  /* 0x000000ff09097208 */ /* 0x000fe40004000000 */
[----:B------:R-:W-:-:S05]  /*0430*/  @!P1 SHF.R.S32.HI R7, RZ, 0x1, R7 ;  /* 0x00000001ff079819 */ /* 0x000fca0000011407 */
[----:B------:R-:W-:Y:S02]  /*0440*/  @!P1 IMAD.IADD R4, R6, 0x1, -R7 ;  /* 0x0000000106049824 */ /* 0x000fe400078e0a07 */
[----:B------:R-:W-:-:S03]  /*0450*/  @!P1 IMAD R11, R7, 0x100000, R11 ;  /* 0x00100000070b9824 */ /* 0x000fc600078e020b */
[----:B------:R-:W-:Y:S01]  /*0460*/  @!P1 LEA R5, R4, 0x3ff00000, 0x14 ;  /* 0x3ff0000004059811 */ /* 0x000fe200078ea0ff */
[----:B------:R-:W-:-:S06]  /*0470*/  @!P1 IMAD.MOV.U32 R4, RZ, RZ, RZ ;  /* 0x000000ffff049224 */ /* 0x000fcc00078e00ff */
[----:B------:R-:W-:-:S11]  /*0480*/  @!P1 DMUL R8, R10, R4 ;  /* 0x000000040a089228 */ /* 0x000fd60000000000 */
.L_x_1:
[----:B------:R-:W-:Y:S05]  /*0490*/  BSYNC.RECONVERGENT B0 ;  /* 0x0000000000007941 */ /* 0x000fea0003800200 */
.L_x_0:
[----:B------:R-:W-:Y:S01]  /*04a0*/  DADD R10, R8, 1 ;  /* 0x3ff00000080a7429 */ /* 0x000fe20000000000 */
[----:B------:R-:W-:Y:S05]  /*04b0*/  BSSY.RECONVERGENT B0, `(.L_x_2) ;  /* 0x000000e000007945 */ /* 0x000fea0003800200 */
[----:B------:R-:W0:Y:S04]  /*04c0*/  MUFU.RCP64H R5, R11 ;  /* 0x0000000b00057308 */ /* 0x000e280000001800 */
[----:B------:R-:W-:-:S05]  /*04d0*/  VIADD R4, R11, 0x300402 ;  /* 0x003004020b047836 */ /* 0x000fca0000000000 */
[----:B------:R-:W-:Y:S01]  /*04e0*/  FSETP.GEU.AND P0, PT, |R4|, 5.8789094863358348022e-39, PT ;  /* 0x004004020400780b */ /* 0x000fe20003f0e200 */
[----:B0-----:R-:W-:-:S08]  /*04f0*/  DFMA R6, -R10, R4, 1 ;  /* 0x3ff000000a06742b */ /* 0x001fd00000000104 */
[----:B------:R-:W-:-:S08]  /*0500*/  DFMA R6, R6, R6, R6 ;  /* 0x000000060606722b */ /* 0x000fd00000000006 */
[----:B------:R-:W-:-:S08]  /*0510*/  DFMA R6, R4, R6, R4 ;  /* 0x000000060406722b */ /* 0x000fd00000000004 */
[----:B------:R-:W-:-:S08]  /*0520*/  DFMA R8, -R10, R6, 1 ;  /* 0x3ff000000a08742b */ /* 0x000fd00000000106 */
[----:B------:R-:W-:Y:S01]  /*0530*/  DFMA R6, R6, R8, R6 ;  /* 0x000000080606722b */ /* 0x000fe20000000006 */
[----:B------:R-:W-:Y:S10]  /*0540*/  @P0 BRA `(.L_x_3) ;  /* 0x0000000000100947 */ /* 0x000ff40003800000 */
[----:B------:R-:W-:-:S05]  /*0550*/  LOP3.LUT R4, R11, 0x7fffffff, RZ, 0xc0, !PT ;  /* 0x7fffffff0b047812 */ /* 0x000fca00078ec0ff */
[----:B------:R-:W-:Y:S01]  /*0560*/  VIADD R5, R4, 0xfff00000 ;  /* 0xfff0000004057836 */ /* 0x000fe20000000000 */
[----:B------:R-:W-:-:S07]  /*0570*/  MOV R4, 0x590 ;  /* 0x0000059000047802 */ /* 0x000fce0000000f00 */
[----:B-----5:R-:W-:Y:S05]  /*0580*/  CALL.REL.NOINC `($__internal_0_$__cuda_sm20_dblrcp_rn_slowpath_v3) ;  /* 0x0000000000807944 */ /* 0x020fea0003c00000 */
.L_x_3:
[----:B------:R-:W-:Y:S05]  /*0590*/  BSYNC.RECONVERGENT B0 ;  /* 0x0000000000007941 */ /* 0x000fea0003800200 */
.L_x_2:
[----:B------:R-:W0:Y:S01]  /*05a0*/  LDC.64 R8, c[0x0][0x388] ;  /* 0x0000e200ff087b82 */ /* 0x000e220000000a00 */
[----:B------:R-:W1:Y:S01]  /*05b0*/  LDCU UR6, c[0x0][0x380] ;  /* 0x00007000ff0677ac */ /* 0x000e620008000800 */
[----:B0-----:R-:W-:-:S06]  /*05c0*/  IMAD.WIDE R8, R0, 0x8, R8 ;  /* 0x0000000800087825 */ /* 0x001fcc00078e0208 */
[----:B------:R-:W2:Y:S01]  /*05d0*/  LDG.E.64 R8, desc[UR4][R8.64] ;  /* 0x0000000408087981 */ /* 0x000ea2000c1e1b00 */
[----:B-1----:R-:W0:Y:S01]  /*05e0*/  I2F.F64 R4, UR6 ;  /* 0x0000000600047d12 */ /* 0x002e220008201c00 */
[----:B------:R-:W-:Y:S01]  /*05f0*/  IMAD.MOV.U32 R10, RZ, RZ, 0x1 ;  /* 0x00000001ff0a7424 */ /* 0x000fe200078e00ff */
[----:B------:R-:W-:Y:S06]  /*0600*/  BSSY.RECONVERGENT B0, `(.L_x_4) ;  /* 0x0000012000007945 */ /* 0x000fec0003800200 */
[----:B0-----:R-:W0:Y:S02]  /*0610*/  MUFU.RCP64H R11, R5 ;  /* 0x00000005000b7308 */ /* 0x001e240000001800 */
[----:B0-----:R-:W-:-:S08]  /*0620*/  DFMA R12, -R4, R10, 1 ;  /* 0x3ff00000040c742b */ /* 0x001fd0000000010a */
[----:B------:R-:W-:-:S08]  /*0630*/  DFMA R12, R12, R12, R12 ;  /* 0x0000000c0c0c722b */ /* 0x000fd0000000000c */
[----:B------:R-:W-:-:S08]  /*0640*/  DFMA R12, R10, R12, R10 ;  /* 0x0000000c0a0c722b */ /* 0x000fd0000000000a */
[----:B------:R-:W-:-:S08]  /*0650*/  DFMA R10, -R4, R12, 1 ;  /* 0x3ff00000040a742b */ /* 0x000fd0000000010c */
[----:B------:R-:W-:Y:S02]  /*0660*/  DFMA R10, R12, R10, R12 ;  /* 0x0000000a0c0a722b */ /* 0x000fe4000000000c */
[----:B--2---:R-:W-:-:S08]  /*0670*/  DADD R6, -R8, R6 ;  /* 0x0000000008067229 */ /* 0x004fd00000000106 */
[----:B-----5:R-:W-:-:S08]  /*0680*/  DMUL R6, R2, R6 ;  /* 0x0000000602067228 */ /* 0x020fd00000000000 */
[----:B------:R-:W-:Y:S02]  /*0690*/  DMUL R2, R6, R10 ;  /* 0x0000000a06027228 */ /* 0x000fe40000000000 */
[----:B------:R-:W-:-:S06]  /*06a0*/  FSETP.GEU.AND P1, PT, |R7|, 6.5827683646048100446e-37, PT ;  /* 0x036000000700780b */ /* 0x000fcc0003f2e200 */
[----:B------:R-:W-:-:S08]  /*06b0*/  DFMA R8, -R4, R2, R6 ;  /* 0x000000020408722b */ /* 0x000fd00000000106 */
[----:B------:R-:W-:-:S10]  /*06c0*/  DFMA R2, R10, R8, R2 ;  /* 0x000000080a02722b */ /* 0x000fd40000000002 */
[----:B------:R-:W-:-:S05]  /*06d0*/  FFMA R8, RZ, R5, R3 ;  /* 0x00000005ff087223 */ /* 0x000fca0000000003 */
[----:B------:R-:W-:-:S13]  /*06e0*/  FSETP.GT.AND P0, PT, |R8|, 1.469367938527859385e-39, PT ;  /* 0x001000000800780b */ /* 0x000fda0003f04200 */
[----:B------:R-:W-:Y:S05]  /*06f0*/  @P0 BRA P1, `(.L_x_5) ;  /* 0x0000000000080947 */ /* 0x000fea0000800000 */
[----:B------:R-:W-:-:S07]  /*0700*/  MOV R10, 0x720 ;  /* 0x00000720000a7802 */ /* 0x000fce0000000f00 */
[----:B------:R-:W-:Y:S05]  /*0710*/  CALL.REL.NOINC `($__internal_1_$__cuda_sm20_div_rn_f64_full) ;  /* 0x0000000000cc7944 */ /* 0x000fea0003c00000 */
.L_x_5:
[----:B------:R-:W-:Y:S05]  /*0720*/  BSYNC.RECONVERGENT B0 ;  /* 0x0000000000007941 */ /* 0x000fea0003800200 */
.L_x_4:
[----:B------:R-:W0:Y:S02]  /*0730*/  LDC.64 R4, c[0x0][0x3a0] ;  /* 0x0000e800ff047b82 */ /* 0x000e240000000a00 */
[----:B0-----:R-:W-:-:S05]  /*0740*/  IMAD.WIDE R4, R0, 0x8, R4 ;  /* 0x0000000800047825 */ /* 0x001fca00078e0204 */
[----:B------:R-:W2:Y:S02]  /*0750*/  LDG.E.64 R6, desc[UR4][R4.64] ;  /* 0x0000000404067981 */ /* 0x000ea4000c1e1b00 */
[----:B--2---:R-:W-:-:S07]  /*0760*/  DADD R6, R6, R2 ;  /* 0x0000000006067229 */ /* 0x004fce0000000002 */
[----:B------:R-:W-:Y:S01]  /*0770*/  STG.E.64 desc[UR4][R4.64], R6 ;  /* 0x0000000604007986 */ /* 0x000fe2000c101b04 */
[----:B------:R-:W-:Y:S05]  /*0780*/  EXIT ;  /* 0x000000000000794d */ /* 0x000fea0003800000 */
        .weak           $__internal_0_$__cuda_sm20_dblrcp_rn_slowpath_v3
        .type           $__internal_0_$__cuda_sm20_dblrcp_rn_slowpath_v3,@function
        .size           $__internal_0_$__cuda_sm20_dblrcp_rn_slowpath_v3,($__internal_1_$__cuda_sm20_div_rn_f64_full - $__internal_0_$__cuda_sm20_dblrcp_rn_slowpath_v3)
$__internal_0_$__cuda_sm20_dblrcp_rn_slowpath_v3:
[----:B------:R-:W-:Y:S01]  /*0790*/  IMAD.MOV.U32 R6, RZ, RZ, R10 ;  /* 0x000000ffff067224 */ /* 0x000fe200078e000a */
[----:B------:R-:W-:Y:S01]  /*07a0*/  BSSY.RECONVERGENT B1, `(.L_x_6) ;  /* 0x0000026000017945 */ /* 0x000fe20003800200 */
[----:B------:R-:W-:-:S06]  /*07b0*/  IMAD.MOV.U32 R7, RZ, RZ, R11 ;  /* 0x000000ffff077224 */ /* 0x000fcc00078e000b */
[----:B------:R-:W-:-:S14]  /*07c0*/  DSETP.GTU.AND P0, PT, |R6|, +INF , PT ;  /* 0x7ff000000600742a */ /* 0x000fdc0003f0c200 */
[----:B------:R-:W-:Y:S05]  /*07d0*/  @P0 BRA `(.L_x_7) ;  /* 0x0000000000800947 */ /* 0x000fea0003800000 */
[----:B------:R-:W-:-:S05]  /*07e0*/  LOP3.LUT R10, R11, 0x7fffffff, RZ, 0xc0, !PT ;  /* 0x7fffffff0b0a7812 */ /* 0x000fca00078ec0ff */
[----:B------:R-:W-:-:S05]  /*07f0*/  VIADD R8, R10, 0xffffffff ;  /* 0xffffffff0a087836 */ /* 0x000fca0000000000 */
[----:B------:R-:W-:-:S13]  /*0800*/  ISETP.GE.U32.AND P0, PT, R8, 0x7fefffff, PT ;  /* 0x7fefffff0800780c */ /* 0x000fda0003f06070 */
[----:B------:R-:W-:Y:S01]  /*0810*/  @P0 LOP3.LUT R9, R7, 0x7ff00000, RZ, 0x3c, !PT ;  /* 0x7ff0000007090812 */ /* 0x000fe200078e3cff */
[----:B------:R-:W-:Y:S01]  /*0820*/  @P0 IMAD.MOV.U32 R8, RZ, RZ, RZ ;  /* 0x000000ffff080224 */ /* 0x000fe200078e00ff */
[----:B------:R-:W-:Y:S06]  /*0830*/  @P0 BRA `(.L_x_8) ;  /* 0x0000000000700947 */ /* 0x000fec0003800000 */
[----:B------:R-:W-:-:S13]  /*0840*/  ISETP.GE.U32.AND P0, PT, R10, 0x1000001, PT ;  /* 0x010000010a00780c */ /* 0x000fda0003f06070 */
[----:B------:R-:W-:Y:S05]  /*0850*/  @!P0 BRA `(.L_x_9) ;  /* 0x0000000000388947 */ /* 0x000fea0003800000 */
[----:B------:R-:W-:Y:S02]  /*0860*/  VIADD R9, R7, 0xc0200000 ;  /* 0xc020000007097836 */ /* 0x000fe40000000000 */
[----:B------:R-:W-:Y:S02]  /*0870*/  IMAD.MOV.U32 R8, RZ, RZ, R6 ;  /* 0x000000ffff087224 */ /* 0x000fe400078e0006 */
[----:B------:R-:W0:Y:S01]  /*0880*/  MUFU.RCP64H R11, R9 ;  /* 0x00000009000b7308 */ /* 0x000e220000001800 */
[----:B------:R-:W-:-:S06]  /*0890*/  IMAD.MOV.U32 R10, RZ, RZ, R5 ;  /* 0x000000ffff0a7224 */ /* 0x000fcc00078e0005 */
[----:B0-----:R-:W-:-:S08]  /*08a0*/  DFMA R12, -R8, R10, 1 ;  /* 0x3ff00000080c742b */ /* 0x001fd0000000010a */
[----:B------:R-:W-:-:S08]  /*08b0*/  DFMA R12, R12, R12, R12 ;  /* 0x0000000c0c0c722b */ /* 0x000fd0000000000c */
[----:B------:R-:W-:-:S08]  /*08c0*/  DFMA R12, R10, R12, R10 ;  /* 0x0000000c0a0c722b */ /* 0x000fd0000000000a */
[----:B------:R-:W-:-:S08]  /*08d0*/  DFMA R10, -R8, R12, 1 ;  /* 0x3ff00000080a742b */ /* 0x000fd0000000010c */
[----:B------:R-:W-:-:S08]  /*08e0*/  DFMA R10, R12, R10, R12 ;  /* 0x0000000a0c0a722b */ /* 0x000fd0000000000c */
[----:B------:R-:W-:-:S08]  /*08f0*/  DMUL R10, R10, 2.2250738585072013831e-308 ;  /* 0x001000000a0a7828 */ /* 0x000fd00000000000 */
[----:B------:R-:W-:-:S08]  /*0900*/  DFMA R6, -R6, R10, 1 ;  /* 0x3ff000000606742b */ /* 0x000fd0000000010a */
[----:B------:R-:W-:-:S08]  /*0910*/  DFMA R6, R6, R6, R6 ;  /* 0x000000060606722b */ /* 0x000fd00000000006 */
[----:B------:R-:W-:Y:S01]  /*0920*/  DFMA R8, R10, R6, R10 ;  /* 0x000000060a08722b */ /* 0x000fe2000000000a */
[----:B------:R-:W-:Y:S10]  /*0930*/  BRA `(.L_x_8) ;  /* 0x0000000000307947 */ /* 0x000ff40003800000 */
.L_x_9:
[----:B------:R-:W-:Y:S01]  /*0940*/  DMUL R6, R6, 8.11296384146066816958e+31 ;  /* 0x4690000006067828 */ /* 0x000fe20000000000 */
[----:B------:R-:W-:-:S05]  /*0950*/  IMAD.MOV.U32 R8, RZ, RZ, R5 ;  /* 0x000000ffff087224 */ /* 0x000fca00078e0005 */
[----:B------:R-:W0:Y:S02]  /*0960*/  MUFU.RCP64H R9, R7 ;  /* 0x0000000700097308 */ /* 0x000e240000001800 */
[----:B0-----:R-:W-:-:S08]  /*0970*/  DFMA R10, -R6, R8, 1 ;  /* 0x3ff00000060a742b */ /* 0x001fd00000000108 */
[----:B------:R-:W-:-:S08]  /*0980*/  DFMA R10, R10, R10, R10 ;  /* 0x0000000a0a0a722b */ /* 0x000fd0000000000a */
[----:B------:R-:W-:-:S08]  /*0990*/  DFMA R10, R8, R10, R8 ;  /* 0x0000000a080a722b */ /* 0x000fd00000000008 */
[----:B------:R-:W-:-:S08]  /*09a0*/  DFMA R8, -R6, R10, 1 ;  /* 0x3ff000000608742b */ /* 0x000fd0000000010a */
[----:B------:R-:W-:-:S08]  /*09b0*/  DFMA R8, R10, R8, R10 ;  /* 0x000000080a08722b */ /* 0x000fd0000000000a */
[----:B------:R-:W-:Y:S01]  /*09c0*/  DMUL R8, R8, 8.11296384146066816958e+31 ;  /* 0x4690000008087828 */ /* 0x000fe20000000000 */
[----:B------:R-:W-:Y:S10]  /*09d0*/  BRA `(.L_x_8) ;  /* 0x0000000000087947 */ /* 0x000ff40003800000 */
.L_x_7:
[----:B------:R-:W-:Y:S01]  /*09e0*/  LOP3.LUT R9, R7, 0x80000, RZ, 0xfc, !PT ;  /* 0x0008000007097812 */ /* 0x000fe200078efcff */
[----:B------:R-:W-:-:S07]  /*09f0*/  IMAD.MOV.U32 R8, RZ, RZ, R6 ;  /* 0x000000ffff087224 */ /* 0x000fce00078e0006 */
.L_x_8:
[----:B------:R-:W-:Y:S05]  /*0a00*/  BSYNC.RECONVERGENT B1 ;  /* 0x0000000000017941 */ /* 0x000fea0003800200 */
.L_x_6:
[----:B------:R-:W-:Y:S02]  /*0a10*/  IMAD.MOV.U32 R5, RZ, RZ, 0x0 ;  /* 0x00000000ff057424 */ /* 0x000fe400078e00ff */
[----:B------:R-:W-:Y:S02]  /*0a20*/  IMAD.MOV.U32 R6, RZ, RZ, R8 ;  /* 0x000000ffff067224 */ /* 0x000fe400078e0008 */
[----:B------:R-:W-:Y:S01]  /*0a30*/  IMAD.MOV.U32 R7, RZ, RZ, R9 ;  /* 0x000000ffff077224 */ /* 0x000fe200078e0009 */
[----:B------:R-:W-:Y:S06]  /*0a40*/  RET.REL.NODEC R4 `(DYbinaryentropyXsigmoidY) ;  /* 0xfffffff4046c7950 */ /* 0x000fec0003c3ffff */
        .weak           $__internal_1_$__cuda_sm20_div_rn_f64_full
        .type           $__internal_1_$__cuda_sm20_div_rn_f64_full,@function
        .size           $__internal_1_$__cuda_sm20_div_rn_f64_full,(.L_x_17 - $__internal_1_$__cuda_sm20_div_rn_f64_full)
$__internal_1_$__cuda_sm20_div_rn_f64_full:
[C---:B------:R-:W-:Y:S01]  /*0a50*/  FSETP.GEU.AND P0, PT, |R5|.reuse, 1.469367938527859385e-39, PT ;  /* 0x001000000500780b */ /* 0x040fe20003f0e200 */
[----:B------:R-:W-:Y:S01]  /*0a60*/  IMAD.MOV.U32 R16, RZ, RZ, 0x1 ;  /* 0x00000001ff107424 */ /* 0x000fe200078e00ff */
[----:B------:R-:W-:Y:S01]  /*0a70*/  LOP3.LUT R2, R5, 0x800fffff, RZ, 0xc0, !PT ;  /* 0x800fffff05027812 */ /* 0x000fe200078ec0ff */
[----:B------:R-:W-:Y:S01]  /*0a80*/  BSSY.RECONVERGENT B1, `(.L_x_10) ;  /* 0x0000055000017945 */ /* 0x000fe20003800200 */
[C---:B------:R-:W-:Y:S02]  /*0a90*/  FSETP.GEU.AND P2, PT, |R7|.reuse, 1.469367938527859385e-39, PT ;  /* 0x001000000700780b */ /* 0x040fe40003f4e200 */
[----:B------:R-:W-:Y:S01]  /*0aa0*/  LOP3.LUT R3, R2, 0x3ff00000, RZ, 0xfc, !PT ;  /* 0x3ff0000002037812 */ /* 0x000fe200078efcff */
[----:B------:R-:W-:Y:S01]  /*0ab0*/  IMAD.MOV.U32 R2, RZ, RZ, R4 ;  /* 0x000000ffff027224 */ /* 0x000fe200078e0004 */
[----:B------:R-:W-:Y:S02]  /*0ac0*/  LOP3.LUT R11, R7, 0x7ff00000, RZ, 0xc0, !PT ;  /* 0x7ff00000070b7812 */ /* 0x000fe400078ec0ff */
[----:B------:R-:W-:-:S03]  /*0ad0*/  LOP3.LUT R14, R5, 0x7ff00000, RZ, 0xc0, !PT ;  /* 0x7ff00000050e7812 */ /* 0x000fc600078ec0ff */
[----:B------:R-:W-:Y:S01]  /*0ae0*/  @!P0 DMUL R2, R4, 8.98846567431157953865e+307 ;  /* 0x7fe0000004028828 */ /* 0x000fe20000000000 */
[----:B------:R-:W-:-:S03]  /*0af0*/  ISETP.GE.U32.AND P1, PT, R11, R14, PT ;  /* 0x0000000e0b00720c */ /* 0x000fc60003f26070 */
[----:B------:R-:W-:Y:S01]  /*0b00*/  @!P2 LOP3.LUT R12, R5, 0x7ff00000, RZ, 0xc0, !PT ;  /* 0x7ff00000050ca812 */ /* 0x000fe200078ec0ff */
[----:B------:R-:W-:Y:S01]  /*0b10*/  @!P2 IMAD.MOV.U32 R18, RZ, RZ, RZ ;  /* 0x000000ffff12a224 */ /* 0x000fe200078e00ff */
[----:B------:R-:W0:Y:S02]  /*0b20*/  MUFU.RCP64H R17, R3 ;  /* 0x0000000300117308 */ /* 0x000e240000001800 */
[----:B------:R-:W-:Y:S01]  /*0b30*/  @!P2 ISETP.GE.U32.AND P3, PT, R11, R12, PT ;  /* 0x0000000c0b00a20c */ /* 0x000fe20003f66070 */
[----:B------:R-:W-:-:S05]  /*0b40*/  IMAD.MOV.U32 R12, RZ, RZ, 0x1ca00000 ;  /* 0x1ca00000ff0c7424 */ /* 0x000fca00078e00ff */
[----:B------:R-:W-:-:S04]  /*0b50*/  @!P2 SEL R13, R12, 0x63400000, !P3 ;  /* 0x634000000c0da807 */ /* 0x000fc80005800000 */
[----:B------:R-:W-:-:S04]  /*0b60*/  @!P2 LOP3.LUT R13, R13, 0x80000000, R7, 0xf8, !PT ;  /* 0x800000000d0da812 */ /* 0x000fc800078ef807 */
[----:B------:R-:W-:Y:S01]  /*0b70*/  @!P2 LOP3.LUT R19, R13, 0x100000, RZ, 0xfc, !PT ;  /* 0x001000000d13a812 */ /* 0x000fe200078efcff */
[----:B0-----:R-:W-:-:S08]  /*0b80*/  DFMA R8, R16, -R2, 1 ;  /* 0x3ff000001008742b */ /* 0x001fd00000000802 */
[----:B------:R-:W-:-:S08]  /*0b90*/  DFMA R8, R8, R8, R8 ;  /* 0x000000080808722b */ /* 0x000fd00000000008 */
[----:B------:R-:W-:Y:S01]  /*0ba0*/  DFMA R16, R16, R8, R16 ;  /* 0x000000081010722b */ /* 0x000fe20000000010 */
[----:B------:R-:W-:Y:S01]  /*0bb0*/  SEL R9, R12, 0x63400000, !P1 ;  /* 0x634000000c097807 */ /* 0x000fe20004800000 */
[----:B------:R-:W-:-:S03]  /*0bc0*/  IMAD.MOV.U32 R8, RZ, RZ, R6 ;  /* 0x000000ffff087224 */ /* 0x000fc600078e0006 */
[----:B------:R-:W-:-:S03]  /*0bd0*/  LOP3.LUT R9, R9, 0x800fffff, R7, 0xf8, !PT ;  /* 0x800fffff09097812 */ /* 0x000fc600078ef807 */
[----:B------:R-:W-:-:S03]  /*0be0*/  DFMA R20, R16, -R2, 1 ;  /* 0x3ff000001014742b */ /* 0x000fc60000000802 */
[----:B------:R-:W-:-:S05]  /*0bf0*/  @!P2 DFMA R8, R8, 2, -R18 ;  /* 0x400000000808a82b */ /* 0x000fca0000000812 */
[----:B------:R-:W-:Y:S01]  /*0c00*/  DFMA R16, R16, R20, R16 ;  /* 0x000000141010722b */ /* 0x000fe20000000010 */
[----:B------:R-:W-:Y:S02]  /*0c10*/  IMAD.MOV.U32 R21, RZ, RZ, R11 ;  /* 0x000000ffff157224 */ /* 0x000fe400078e000b */
[----:B------:R-:W-:Y:S01]  /*0c20*/  IMAD.MOV.U32 R20, RZ, RZ, R14 ;  /* 0x000000ffff147224 */ /* 0x000fe200078e000e */
[----:B------:R-:W-:Y:S02]  /*0c30*/  @!P0 LOP3.LUT R20, R3, 0x7ff00000, RZ, 0xc0, !PT ;  /* 0x7ff0000003148812 */ /* 0x000fe400078ec0ff */
[----:B------:R-:W-:Y:S02]  /*0c40*/  @!P2 LOP3.LUT R21, R9, 0x7ff00000, RZ, 0xc0, !PT ;  /* 0x7ff000000915a812 */ /* 0x000fe400078ec0ff */
[----:B------:R-:W-:Y:S01]  /*0c50*/  DMUL R18, R16, R8 ;  /* 0x0000000810127228 */ /* 0x000fe20000000000 */
[----:B------:R-:W-:Y:S02]  /*0c60*/  VIADD R22, R20, 0xffffffff ;  /* 0xffffffff14167836 */ /* 0x000fe40000000000 */
[----:B------:R-:W-:-:S05]  /*0c70*/  VIADD R13, R21, 0xffffffff ;  /* 0xffffffff150d7836 */ /* 0x000fca0000000000 */
[----:B------:R-:W-:Y:S01]  /*0c80*/  DFMA R14, R18, -R2, R8 ;  /* 0x80000002120e722b */ /* 0x000fe20000000008 */
[----:B------:R-:W-:-:S04]  /*0c90*/  ISETP.GT.U32.AND P0, PT, R13, 0x7feffffe, PT ;  /* 0x7feffffe0d00780c */ /* 0x000fc80003f04070 */
[----:B------:R-:W-:-:S03]  /*0ca0*/  ISETP.GT.U32.OR P0, PT, R22, 0x7feffffe, P0 ;  /* 0x7feffffe1600780c */ /* 0x000fc60000704470 */
[----:B------:R-:W-:-:S10]  /*0cb0*/  DFMA R14, R16, R14, R18 ;  /* 0x0000000e100e722b */ /* 0x000fd40000000012 */
[----:B------:R-:W-:Y:S05]  /*0cc0*/  @P0 BRA `(.L_x_11) ;  /* 0x00000000006c0947 */ /* 0x000fea0003800000 */
[----:B------:R-:W-:-:S04]  /*0cd0*/  LOP3.LUT R16, R5, 0x7ff00000, RZ, 0xc0, !PT ;  /* 0x7ff0000005107812 */ /* 0x000fc800078ec0ff */
[CC--:B------:R-:W-:Y:S02]  /*0ce0*/  VIADDMNMX R6, R11.reuse, -R16.reuse, 0xb9600000, !PT ;  /* 0xb96000000b067446 */ /* 0x0c0fe40007800910 */
[----:B------:R-:W-:Y:S02]  /*0cf0*/  ISETP.GE.U32.AND P0, PT, R11, R16, PT ;  /* 0x000000100b00720c */ /* 0x000fe40003f06070 */
[----:B------:R-:W-:Y:S02]  /*0d00*/  VIMNMX R6, PT, PT, R6, 0x46a00000, PT ;  /* 0x46a0000006067848 */ /* 0x000fe40003fe0100 */
[----:B------:R-:W-:-:S05]  /*0d10*/  SEL R11, R12, 0x63400000, !P0 ;  /* 0x634000000c0b7807 */ /* 0x000fca0004000000 */
[----:B------:R-:W-:Y:S02]  /*0d20*/  IMAD.IADD R11, R6, 0x1, -R11 ;  /* 0x00000001060b7824 */ /* 0x000fe400078e0a0b */
[----:B------:R-:W-:Y:S02]  /*0d30*/  IMAD.MOV.U32 R6, RZ, RZ, RZ ;  /* 0x000000ffff067224 */ /* 0x000fe400078e00ff */
[----:B------:R-:W-:-:S06]  /*0d40*/  VIADD R7, R11, 0x7fe00000 ;  /* 0x7fe000000b077836 */ /* 0x000fcc0000000000 */
[----:B------:R-:W-:-:S10]  /*0d50*/  DMUL R12, R14, R6 ;  /* 0x000000060e0c7228 */ /* 0x000fd40000000000 */
[----:B------:R-:W-:-:S13]  /*0d60*/  FSETP.GTU.AND P0, PT, |R13|, 1.469367938527859385e-39, PT ;  /* 0x001000000d00780b */ /* 0x000fda0003f0c200 */
[----:B------:R-:W-:Y:S05]  /*0d70*/  @P0 BRA `(.L_x_12) ;  /* 0x0000000000940947 */ /* 0x000fea0003800000 */
[----:B------:R-:W-:Y:S01]  /*0d80*/  DFMA R2, R14, -R2, R8 ;  /* 0x800000020e02722b */ /* 0x000fe20000000008 */
[----:B------:R-:W-:-:S09]  /*0d90*/  IMAD.MOV.U32 R6, RZ, RZ, RZ ;  /* 0x000000ffff067224 */ /* 0x000fd200078e00ff */
[C---:B------:R-:W-:Y:S02]  /*0da0*/  FSETP.NEU.AND P0, PT, R3.reuse, RZ, PT ;  /* 0x000000ff0300720b */ /* 0x040fe40003f0d000 */
[----:B------:R-:W-:-:S04]  /*0db0*/  LOP3.LUT R5, R3, 0x80000000, R5, 0x48, !PT ;  /* 0x8000000003057812 */ /* 0x000fc800078e4805 */
[----:B------:R-:W-:-:S07]  /*0dc0*/  LOP3.LUT R7, R5, R7, RZ, 0xfc, !PT ;  /* 0x0000000705077212 */ /* 0x000fce00078efcff */
[----:B------:R-:W-:Y:S05]  /*0dd0*/  @!P0 BRA `(.L_x_12) ;  /* 0x00000000007c8947 */ /* 0x000fea0003800000 */
[----:B------:R-:W-:Y:S01]  /*0de0*/  IMAD.MOV R3, RZ, RZ, -R11 ;  /* 0x000000ffff037224 */ /* 0x000fe200078e0a0b */
[----:B------:R-:W-:Y:S01]  /*0df0*/  DMUL.RP R6, R14, R6 ;  /* 0x000000060e067228 */ /* 0x000fe20000008000 */
[----:B------:R-:W-:-:S06]  /*0e00*/  IMAD.MOV.U32 R2, RZ, RZ, RZ ;  /* 0x000000ffff027224 */ /* 0x000fcc00078e00ff */
[----:B------:R-:W-:-:S03]  /*0e10*/  DFMA R2, R12, -R2, R14 ;  /* 0x800000020c02722b */ /* 0x000fc6000000000e */
[----:B------:R-:W-:-:S03]  /*0e20*/  LOP3.LUT R5, R7, R5, RZ, 0x3c, !PT ;  /* 0x0000000507057212 */ /* 0x000fc600078e3cff */
[----:B------:R-:W-:-:S04]  /*0e30*/  IADD3 R2, PT, PT, -R11, -0x43300000, RZ ;  /* 0xbcd000000b027810 */ /* 0x000fc80007ffe1ff */
[----:B------:R-:W-:-:S04]  /*0e40*/  FSETP.NEU.AND P0, PT, |R3|, R2, PT ;  /* 0x000000020300720b */ /* 0x000fc80003f0d200 */
[----:B------:R-:W-:Y:S02]  /*0e50*/  FSEL R12, R6, R12, !P0 ;  /* 0x0000000c060c7208 */ /* 0x000fe40004000000 */
[----:B------:R-:W-:Y:S01]  /*0e60*/  FSEL R13, R5, R13, !P0 ;  /* 0x0000000d050d7208 */ /* 0x000fe20004000000 */
[----:B------:R-:W-:Y:S06]  /*0e70*/  BRA `(.L_x_12) ;  /* 0x0000000000547947 */ /* 0x000fec0003800000 */
.L_x_11:
[----:B------:R-:W-:-:S14]  /*0e80*/  DSETP.NAN.AND P0, PT, R6, R6, PT ;  /* 0x000000060600722a */ /* 0x000fdc0003f08000 */
[----:B------:R-:W-:Y:S05]  /*0e90*/  @P0 BRA `(.L_x_13) ;  /* 0x0000000000440947 */ /* 0x000fea0003800000 */
[----:B------:R-:W-:-:S14]  /*0ea0*/  DSETP.NAN.AND P0, PT, R4, R4, PT ;  /* 0x000000040400722a */ /* 0x000fdc0003f08000 */
[----:B------:R-:W-:Y:S05]  /*0eb0*/  @P0 BRA `(.L_x_14) ;  /* 0x0000000000300947 */ /* 0x000fea0003800000 */
[----:B------:R-:W-:Y:S01]  /*0ec0*/  ISETP.NE.AND P0, PT, R21, R20, PT ;  /* 0x000000141500720c */ /* 0x000fe20003f05270 */
[----:B------:R-:W-:Y:S02]  /*0ed0*/  IMAD.MOV.U32 R12, RZ, RZ, 0x0 ;  /* 0x00000000ff0c7424 */ /* 0x000fe400078e00ff */
[----:B------:R-:W-:-:S10]  /*0ee0*/  IMAD.MOV.U32 R13, RZ, RZ, -0x80000 ;  /* 0xfff80000ff0d7424 */ /* 0x000fd400078e00ff */
[----:B------:R-:W-:Y:S05]  /*0ef0*/  @!P0 BRA `(.L_x_12) ;  /* 0x0000000000348947 */ /* 0x000fea0003800000 */
[----:B------:R-:W-:Y:S02]  /*0f00*/  ISETP.NE.AND P0, PT, R21, 0x7ff00000, PT ;  /* 0x7ff000001500780c */ /* 0x000fe40003f05270 */
[----:B------:R-:W-:Y:S02]  /*0f10*/  LOP3.LUT R13, R7, 0x80000000, R5, 0x48, !PT ;  /* 0x80000000070d7812 */ /* 0x000fe400078e4805 */
[----:B------:R-:W-:-:S13]  /*0f20*/  ISETP.EQ.OR P0, PT, R20, RZ, !P0 ;  /* 0x000000ff1400720c */ /* 0x000fda0004702670 */
[----:B------:R-:W-:Y:S01]  /*0f30*/  @P0 LOP3.LUT R2, R13, 0x7ff00000, RZ, 0xfc, !PT ;  /* 0x7ff000000d020812 */ /* 0x000fe200078efcff */
[----:B------:R-:W-:Y:S02]  /*0f40*/  @!P0 IMAD.MOV.U32 R12, RZ, RZ, RZ ;  /* 0x000000ffff0c8224 */ /* 0x000fe400078e00ff */
[----:B------:R-:W-:Y:S02]  /*0f50*/  @P0 IMAD.MOV.U32 R12, RZ, RZ, RZ ;  /* 0x000000ffff0c0224 */ /* 0x000fe400078e00ff */
[----:B------:R-:W-:Y:S01]  /*0f60*/  @P0 IMAD.MOV.U32 R13, RZ, RZ, R2 ;  /* 0x000000ffff0d0224 */ /* 0x000fe200078e0002 */
[----:B------:R-:W-:Y:S06]  /*0f70*/  BRA `(.L_x_12) ;  /* 0x0000000000147947 */ /* 0x000fec0003800000 */
.L_x_14:
[----:B------:R-:W-:Y:S01]  /*0f80*/  LOP3.LUT R13, R5, 0x80000, RZ, 0xfc, !PT ;  /* 0x00080000050d7812 */ /* 0x000fe200078efcff */
[----:B------:R-:W-:Y:S01]  /*0f90*/  IMAD.MOV.U32 R12, RZ, RZ, R4 ;  /* 0x000000ffff0c7224 */ /* 0x000fe200078e0004 */
[----:B------:R-:W-:Y:S06]  /*0fa0*/  BRA `(.L_x_12) ;  /* 0x0000000000087947 */ /* 0x000fec0003800000 */
.L_x_13:
[----:B------:R-:W-:Y:S01]  /*0fb0*/  LOP3.LUT R13, R7, 0x80000, RZ, 0xfc, !PT ;  /* 0x00080000070d7812 */ /* 0x000fe200078efcff */
[----:B------:R-:W-:-:S07]  /*0fc0*/  IMAD.MOV.U32 R12, RZ, RZ, R6 ;  /* 0x000000ffff0c7224 */ /* 0x000fce00078e0006 */
.L_x_12:
[----:B------:R-:W-:Y:S05]  /*0fd0*/  BSYNC.RECONVERGENT B1 ;  /* 0x0000000000017941 */ /* 0x000fea0003800200 */
.L_x_10:
[----:B------:R-:W-:Y:S02]  /*0fe0*/  IMAD.MOV.U32 R11, RZ, RZ, 0x0 ;  /* 0x00000000ff0b7424 */ /* 0x000fe400078e00ff */
[----:B------:R-:W-:Y:S02]  /*0ff0*/  IMAD.MOV.U32 R2, RZ, RZ, R12 ;  /* 0x000000ffff027224 */ /* 0x000fe400078e000c */
[----:B------:R-:W-:Y:S01]  /*1000*/  IMAD.MOV.U32 R3, RZ, RZ, R13 ;  /* 0x000000ffff037224 */ /* 0x000fe200078e000d */
[----:B------:R-:W-:Y:S06]  /*1010*/  RET.REL.NODEC R10 `(DYbinaryentropyXsigmoidY) ;  /* 0xffffffec0af87950 */ /* 0x000fec0003c3ffff */
.L_x_15:
[----:B------:R-:W-:-:S00]  /*1020*/  BRA `(.L_x_15) ;  /* 0xfffffffc00fc7947 */ /* 0x000fc0000383ffff */
[----:B------:R-:W-:-:S00]  /*1030*/  NOP ;  /* 0x0000000000007918 */ /* 0x000fc00000000000 */
        /* <DEDUP_REMOVED lines=12> */
.L_x_17:


//--------------------- .nv.shared.reserved.0     --------------------------
	.section	.nv.shared.reserved.0,"aw",@nobits
	.weak		__nv_reservedSMEM_offset_0_alias
	.size		__nv_reservedSMEM_offset_0_alias, 0, 64
	.other		__nv_reservedSMEM_offset_0_alias,@"STO_CUDA_RESERVED_SHARED STV_DEFAULT"
__nv_reservedSMEM_offset_0_alias:
	.zero		0
	.zero		64


//--------------------- .nv.constant0.DYbinaryentropyXsigmoidY --------------------------
	.section	.nv.constant0.DYbinaryentropyXsigmoidY,"a",@progbits
	.sectionflags	@""
	.align	4
.nv.constant0.DYbinaryentropyXsigmoidY:
	.zero		936


//--------------------- SYMBOLS --------------------------

	.type		.nv.reservedSmem.offset0,@object
	.size		.nv.reservedSmem.offset0,0x4
